	.headerflags	@"EF_CUDA_TEXMODE_UNIFIED EF_CUDA_64BIT_ADDRESS EF_CUDA_ACCELERATORS EF_CUDA_SM90 EF_CUDA_VIRTUAL_SM(EF_CUDA_SM90)"
	.elftype	@"ET_EXEC"


//--------------------- .nv.info                  --------------------------
	.section	.nv.info,"",@"SHT_CUDA_INFO"
	.align	4


	//----- nvinfo : EIATTR_REGCOUNT
	.align		4
        /*0000*/ 	.byte	0x04, 0x2f
        /*0002*/ 	.short	(.L_1 - .L_0)
	.align		4
.L_0:
        /*0004*/ 	.word	index@(triton_poi_fused_convolution_30)
        /*0008*/ 	.word	0x0000000c


	//----- nvinfo : EIATTR_MIN_STACK_SIZE
	.align		4
.L_1:
        /*000c*/ 	.byte	0x04, 0x12
        /*000e*/ 	.short	(.L_3 - .L_2)
	.align		4
.L_2:
        /*0010*/ 	.word	index@(triton_poi_fused_convolution_30)
        /*0014*/ 	.word	0x00000000


	//----- nvinfo : EIATTR_FRAME_SIZE
	.align		4
.L_3:
        /*0018*/ 	.byte	0x04, 0x11
        /*001a*/ 	.short	(.L_5 - .L_4)
	.align		4
.L_4:
        /*001c*/ 	.word	index@(triton_poi_fused_convolution_30)
        /*0020*/ 	.word	0x00000000


	//----- nvinfo : EIATTR_MIN_STACK_SIZE
	.align		4
.L_5:
        /*0024*/ 	.byte	0x04, 0x12
        /*0026*/ 	.short	(.L_7 - .L_6)
	.align		4
.L_6:
        /*0028*/ 	.word	index@(triton_poi_fused_convolution_30)
        /*002c*/ 	.word	0x00000000
.L_7:


//--------------------- .nv.info.triton_poi_fused_convolution_30 --------------------------
	.section	.nv.info.triton_poi_fused_convolution_30,"",@"SHT_CUDA_INFO"
	.sectionflags	@""
	.align	4


	//----- nvinfo : EIATTR_CUDA_API_VERSION
	.align		4
        /*0000*/ 	.byte	0x04, 0x37
        /*0002*/ 	.short	(.L_9 - .L_8)
.L_8:
        /*0004*/ 	.word	0x0000007c


	//----- nvinfo : EIATTR_KPARAM_INFO
	.align		4
.L_9:
        /*0008*/ 	.byte	0x04, 0x17
        /*000a*/ 	.short	(.L_11 - .L_10)
.L_10:
        /*000c*/ 	.word	0x00000000
        /*0010*/ 	.short	0x0002
        /*0012*/ 	.short	0x0010
        /*0014*/ 	.byte	0x00, 0xf0, 0x11, 0x00


	//----- nvinfo : EIATTR_KPARAM_INFO
	.align		4
.L_11:
        /*0018*/ 	.byte	0x04, 0x17
        /*001a*/ 	.short	(.L_13 - .L_12)
.L_12:
        /*001c*/ 	.word	0x00000000
        /*0020*/ 	.short	0x0001
        /*0022*/ 	.short	0x0008
        /*0024*/ 	.byte	0x00, 0xf4, 0x21, 0x00


	//----- nvinfo : EIATTR_KPARAM_INFO
	.align		4
.L_13:
        /*0028*/ 	.byte	0x04, 0x17
        /*002a*/ 	.short	(.L_15 - .L_14)
.L_14:
        /*002c*/ 	.word	0x00000000
        /*0030*/ 	.short	0x0000
        /*0032*/ 	.short	0x0000
        /*0034*/ 	.byte	0x00, 0xf4, 0x21, 0x00


	//----- nvinfo : EIATTR_SPARSE_MMA_MASK
	.align		4
.L_15:
        /*0038*/ 	.byte	0x03, 0x50
        /*003a*/ 	.short	0x0000


	//----- nvinfo : EIATTR_MAXREG_COUNT
	.align		4
        /*003c*/ 	.byte	0x03, 0x1b
        /*003e*/ 	.short	0x00ff


	//----- nvinfo : EIATTR_EXIT_INSTR_OFFSETS
	.align		4
        /*0040*/ 	.byte	0x04, 0x1c
        /*0042*/ 	.short	(.L_17 - .L_16)


	//   ....[0]....
.L_16:
        /*0044*/ 	.word	0x00000130


	//----- nvinfo : EIATTR_REQNTID
	.align		4
.L_17:
        /*0048*/ 	.byte	0x04, 0x10
        /*004a*/ 	.short	(.L_19 - .L_18)
.L_18:
        /*004c*/ 	.word	0x00000080
        /*0050*/ 	.word	0x00000001
        /*0054*/ 	.word	0x00000001


	//----- nvinfo : EIATTR_CBANK_PARAM_SIZE
	.align		4
.L_19:
        /*0058*/ 	.byte	0x03, 0x19
        /*005a*/ 	.short	0x0014


	//----- nvinfo : EIATTR_PARAM_CBANK
	.align		4
        /*005c*/ 	.byte	0x04, 0x0a
        /*005e*/ 	.short	(.L_21 - .L_20)
	.align		4
.L_20:
        /*0060*/ 	.word	index@(.nv.constant0.triton_poi_fused_convolution_30)
        /*0064*/ 	.short	0x0210
        /*0066*/ 	.short	0x0014


	//----- nvinfo : EIATTR_SW_WAR
	.align		4
.L_21:
        /*0068*/ 	.byte	0x04, 0x36
        /*006a*/ 	.short	(.L_23 - .L_22)
.L_22:
        /*006c*/ 	.word	0x00000008
.L_23:


//--------------------- .nv.callgraph             --------------------------
	.section	.nv.callgraph,"",@"SHT_CUDA_CALLGRAPH"
	.align	4
	.sectionentsize	8
	.align		4
        /*0000*/ 	.word	0x00000000
	.align		4
        /*0004*/ 	.word	0xffffffff
	.align		4
        /*0008*/ 	.word	0x00000000
	.align		4
        /*000c*/ 	.word	0xfffffffe
	.align		4
        /*0010*/ 	.word	0x00000000
	.align		4
        /*0014*/ 	.word	0xfffffffd
	.align		4
        /*0018*/ 	.word	0x00000000
	.align		4
        /*001c*/ 	.word	0xfffffffc


//--------------------- .text.triton_poi_fused_convolution_30 --------------------------
	.section	.text.triton_poi_fused_convolution_30,"ax",@progbits
	.align	128
        .global         triton_poi_fused_convolution_30
        .type           triton_poi_fused_convolution_30,@function
        .size           triton_poi_fused_convolution_30,(.L_x_1 - triton_poi_fused_convolution_30)
        .other          triton_poi_fused_convolution_30,@"STO_CUDA_ENTRY STV_DEFAULT"
triton_poi_fused_convolution_30:
.text.triton_poi_fused_convolution_30:
[----:B------:R-:W-:Y:S01]  /*0000*/  LDC R1, c[0x0][0x28] ;  /* 0x00000a00ff017b82 */ /* 0x000fe20000000800 */
[----:B------:R-:W1:Y:S07]  /*0010*/  S2R R0, SR_TID.X ;  /* 0x0000000000007919 */ /* 0x000e6e0000002100 */
[----:B------:R-:W2:Y:S01]  /*0020*/  LDC.64 R4, c[0x0][0x218] ;  /* 0x00008600ff047b82 */ /* 0x000ea20000000a00 */
[----:B------:R-:W-:Y:S01]  /*0030*/  ULDC.64 UR4, c[0x0][0x208] ;  /* 0x0000820000047ab9 */ /* 0x000fe20000000a00 */
[----:B------:R-:W3:Y:S06]  /*0040*/  S2R R7, SR_CTAID.X ;  /* 0x0000000000077919 */ /* 0x000eec0000002500 */
[----:B------:R-:W4:Y:S01]  /*0050*/  LDC.64 R2, c[0x0][0x210] ;  /* 0x00008400ff027b82 */ /* 0x000f220000000a00 */
[----:B-1----:R-:W-:-:S02]  /*0060*/  LOP3.LUT R0, R0, 0x7f, RZ, 0xc0, !PT ;  /* 0x0000007f00007812 */ /* 0x002fc400078ec0ff */
[----:B---3--:R-:W-:-:S03]  /*0070*/  SHF.R.S32.HI R6, RZ, 0x18, R7 ;  /* 0x00000018ff067819 */ /* 0x008fc60000011407 */
[----:B------:R-:W-:Y:S01]  /*0080*/  IMAD R7, R7, 0x80, R0 ;  /* 0x0000008007077824 */ /* 0x000fe200078e0200 */
[----:B------:R-:W-:-:S03]  /*0090*/  SGXT R0, R6, 0x1 ;  /* 0x000000010600781a */ /* 0x000fc60000000200 */
[----:B----4-:R-:W-:Y:S01]  /*00a0*/  IMAD.WIDE R2, R7, 0x4, R2 ;  /* 0x0000000407027825 */ /* 0x010fe200078e0202 */
[----:B------:R-:W-:-:S04]  /*00b0*/  LEA.HI R0, R0, R7, RZ, 0x7 ;  /* 0x0000000700007211 */ /* 0x000fc800078f38ff */
[----:B------:R-:W-:-:S05]  /*00c0*/  LOP3.LUT R0, R0, 0xffffff80, RZ, 0xc0, !PT ;  /* 0xffffff8000007812 */ /* 0x000fca00078ec0ff */
[----:B------:R-:W-:Y:S02]  /*00d0*/  IMAD.IADD R9, R7, 0x1, -R0 ;  /* 0x0000000107097824 */ /* 0x000fe400078e0a00 */
[----:B------:R-:W3:Y:S02]  /*00e0*/  LDG.E R0, desc[UR4][R2.64] ;  /* 0x0000000402007981 */ /* 0x000ee4000c1e1900 */
[----:B--2---:R-:W-:-:S06]  /*00f0*/  IMAD.WIDE R4, R9, 0x4, R4 ;  /* 0x0000000409047825 */ /* 0x004fcc00078e0204 */
[----:B------:R-:W3:Y:S02]  /*0100*/  LDG.E.EL R5, desc[UR4][R4.64] ;  /* 0x0000000404057981 */ /* 0x000ee4000c2e1900 */
[----:B---3--:R-:W-:-:S05]  /*0110*/  FADD R7, R0, R5 ;  /* 0x0000000500077221 */ /* 0x008fca0000000000 */
[----:B------:R-:W-:Y:S01]  /*0120*/  STG.E desc[UR4][R2.64], R7 ;  /* 0x0000000702007986 */ /* 0x000fe2000c101904 */
[----:B------:R-:W-:Y:S05]  /*0130*/  EXIT ;  /* 0x000000000000794d */ /* 0x000fea0003800000 */
.L_x_0:
[----:B------:R-:W-:-:S00]  /*0140*/  BRA `(.L_x_0) ;  /* 0xfffffffc00fc7947 */ /* 0x000fc0000383ffff */
[----:B------:R-:W-:-:S00]  /*0150*/  NOP ;  /* 0x0000000000007918 */ /* 0x000fc00000000000 */
        /* <DEDUP_REMOVED lines=10> */
.L_x_1:


//--------------------- .nv.constant0.triton_poi_fused_convolution_30 --------------------------
	.section	.nv.constant0.triton_poi_fused_convolution_30,"a",@progbits
	.sectionflags	@""
	.align	4
.nv.constant0.triton_poi_fused_convolution_30:
	.zero		548
